//
// Generated by NVIDIA NVVM Compiler
//
// Compiler Build ID: CL-36424714
// Cuda compilation tools, release 13.0, V13.0.88
// Based on NVVM 20.0.0
//

.version 9.0
.target sm_100
.address_size 64

	// .globl	_Z12reverseArrayPiS_
.const .align 4 .u32 constArraySize;
// _ZZ12reverseArrayPiS_E2sh has been demoted

.visible .entry _Z12reverseArrayPiS_(
	.param .u64 .ptr .align 1 _Z12reverseArrayPiS__param_0,
	.param .u64 .ptr .align 1 _Z12reverseArrayPiS__param_1
)
{
	.reg .b32 	%r<19>;
	.reg .b64 	%rd<9>;
	// demoted variable
	.shared .align 4 .b8 _ZZ12reverseArrayPiS_E2sh[512];
	ld.param.u64 	%rd1, [_Z12reverseArrayPiS__param_0];
	ld.param.u64 	%rd2, [_Z12reverseArrayPiS__param_1];
	cvta.to.global.u64 	%rd3, %rd2;
	cvta.to.global.u64 	%rd4, %rd1;
	mov.u32 	%r1, %ctaid.x;
	mov.u32 	%r2, %ntid.x;
	mov.u32 	%r3, %tid.x;
	mad.lo.s32 	%r4, %r1, %r2, %r3;
	mul.wide.s32 	%rd5, %r4, 4;
	add.s64 	%rd6, %rd4, %rd5;
	ld.global.u32 	%r5, [%rd6];
	mov.u32 	%r6, _ZZ12reverseArrayPiS_E2sh;
	shl.b32 	%r7, %r3, 2;
	sub.s32 	%r8, %r6, %r7;
	st.shared.u32 	[%r8+508], %r5;
	bar.sync 	0;
	ld.const.u32 	%r9, [constArraySize];
	shr.s32 	%r10, %r9, 31;
	shr.u32 	%r11, %r10, 25;
	add.s32 	%r12, %r9, %r11;
	shr.s32 	%r13, %r12, 7;
	not.b32 	%r14, %r1;
	add.s32 	%r15, %r13, %r14;
	mad.lo.s32 	%r16, %r15, %r2, %r3;
	add.s32 	%r17, %r6, %r7;
	ld.shared.u32 	%r18, [%r17];
	mul.wide.s32 	%rd7, %r16, 4;
	add.s64 	%rd8, %rd3, %rd7;
	st.global.u32 	[%rd8], %r18;
	ret;

}


// ===== COMPILED SASS (sm_100) =====

	.target	sm_100

	.elftype	@"ET_EXEC"


//--------------------- .note.nv.tkinfo           --------------------------
	.section	.note.nv.tkinfo,"",@"SHT_NOTE"
	.sectionflags	@"SHF_NOTE_NV_TKINFO"
	.tkinfo
        /*0018*/ 	.word	0x00000002
        /*0030*/ 	.string	""
        /*0030*/ 	.string	"ptxas"
        /*0030*/ 	.string	"Cuda compilation tools, release 13.0, V13.0.88"
        /*0030*/ 	.string	"Build cuda_13.0.r13.0/compiler.36424714_0"
        /*0030*/ 	.string	"-arch sm_100 -m 64 "



//--------------------- .note.nv.cuinfo           --------------------------
	.section	.note.nv.cuinfo,"",@"SHT_NOTE"
	.sectionflags	@"SHF_NOTE_NV_CUINFO"
        /*0018*/ 	.short	0x0002
        /*001a*/ 	.short	0x0064
        /*001c*/ 	.short	0x0082
	.zero		2


//--------------------- .nv.info                  --------------------------
	.section	.nv.info,"",@"SHT_CUDA_INFO"
	.align	4


	//----- nvinfo : EIATTR_REGCOUNT
	.align		4
        /*0000*/ 	.byte	0x04, 0x2f
        /*0002*/ 	.short	(.L_2 - .L_1)
	.align		4
.L_1:
        /*0004*/ 	.word	index@(_Z12reverseArrayPiS_)
        /*0008*/ 	.word	0x0000000e


	//----- nvinfo : EIATTR_FRAME_SIZE
	.align		4
.L_2:
        /*000c*/ 	.byte	0x04, 0x11
        /*000e*/ 	.short	(.L_4 - .L_3)
	.align		4
.L_3:
        /*0010*/ 	.word	index@(_Z12reverseArrayPiS_)
        /*0014*/ 	.word	0x00000000


	//----- nvinfo : EIATTR_MIN_STACK_SIZE
	.align		4
.L_4:
        /*0018*/ 	.byte	0x04, 0x12
        /*001a*/ 	.short	(.L_6 - .L_5)
	.align		4
.L_5:
        /*001c*/ 	.word	index@(_Z12reverseArrayPiS_)
        /*0020*/ 	.word	0x00000000
.L_6:


//--------------------- .nv.compat                --------------------------
	.section	.nv.compat,"",@"SHT_CUDA_COMPAT_INFO"
	.align	4
        /*0000*/ 	.byte	0x02, 0x09, 0x00, 0x00, 0x02, 0x02, 0x01, 0x00, 0x02, 0x05, 0x05, 0x00, 0x03, 0x07, 0x01, 0x01
        /*0010*/ 	.byte	0x02, 0x03, 0x00, 0x00, 0x02, 0x06, 0x01, 0x00, 0x04, 0x0b, 0x08, 0x00, 0x09, 0x00, 0x00, 0x00
        /*0020*/ 	.byte	0x00, 0x00, 0x00, 0x00


//--------------------- .nv.info._Z12reverseArrayPiS_ --------------------------
	.section	.nv.info._Z12reverseArrayPiS_,"",@"SHT_CUDA_INFO"
	.sectionflags	@""
	.align	4


	//----- nvinfo : EIATTR_CUDA_API_VERSION
	.align		4
        /*0000*/ 	.byte	0x04, 0x37
        /*0002*/ 	.short	(.L_8 - .L_7)
.L_7:
        /*0004*/ 	.word	0x00000082


	//----- nvinfo : EIATTR_KPARAM_INFO
	.align		4
.L_8:
        /*0008*/ 	.byte	0x04, 0x17
        /*000a*/ 	.short	(.L_10 - .L_9)
.L_9:
        /*000c*/ 	.word	0x00000000
        /*0010*/ 	.short	0x0001
        /*0012*/ 	.short	0x0008
        /*0014*/ 	.byte	0x00, 0xf5, 0x21, 0x00


	//----- nvinfo : EIATTR_KPARAM_INFO
	.align		4
.L_10:
        /*0018*/ 	.byte	0x04, 0x17
        /*001a*/ 	.short	(.L_12 - .L_11)
.L_11:
        /*001c*/ 	.word	0x00000000
        /*0020*/ 	.short	0x0000
        /*0022*/ 	.short	0x0000
        /*0024*/ 	.byte	0x00, 0xf5, 0x21, 0x00


	//----- nvinfo : EIATTR_SPARSE_MMA_MASK
	.align		4
.L_12:
        /*0028*/ 	.byte	0x03, 0x50
        /*002a*/ 	.short	0x0000


	//----- nvinfo : EIATTR_MAXREG_COUNT
	.align		4
        /*002c*/ 	.byte	0x03, 0x1b
        /*002e*/ 	.short	0x00ff


	//----- nvinfo : EIATTR_NUM_BARRIERS
	.align		4
        /*0030*/ 	.byte	0x02, 0x4c
        /*0032*/ 	.byte	0x01
	.zero		1


	//----- nvinfo : EIATTR_MERCURY_ISA_VERSION
	.align		4
        /*0034*/ 	.byte	0x03, 0x5f
        /*0036*/ 	.short	0x0101


	//----- nvinfo : EIATTR_VRC_CTA_INIT_COUNT
	.align		4
        /*0038*/ 	.byte	0x02, 0x4a
	.zero		1
	.zero		1


	//----- nvinfo : EIATTR_EXIT_INSTR_OFFSETS
	.align		4
        /*003c*/ 	.byte	0x04, 0x1c
        /*003e*/ 	.short	(.L_14 - .L_13)


	//   ....[0]....
.L_13:
        /*0040*/ 	.word	0x000001a0


	//----- nvinfo : EIATTR_CBANK_PARAM_SIZE
	.align		4
.L_14:
        /*0044*/ 	.byte	0x03, 0x19
        /*0046*/ 	.short	0x0010


	//----- nvinfo : EIATTR_PARAM_CBANK
	.align		4
        /*0048*/ 	.byte	0x04, 0x0a
        /*004a*/ 	.short	(.L_16 - .L_15)
	.align		4
.L_15:
        /*004c*/ 	.word	index@(.nv.constant0._Z12reverseArrayPiS_)
        /*0050*/ 	.short	0x0380
        /*0052*/ 	.short	0x0010


	//----- nvinfo : EIATTR_SW_WAR
	.align		4
.L_16:
        /*0054*/ 	.byte	0x04, 0x36
        /*0056*/ 	.short	(.L_18 - .L_17)
.L_17:
        /*0058*/ 	.word	0x00000008
.L_18:


//--------------------- .nv.callgraph             --------------------------
	.section	.nv.callgraph,"",@"SHT_CUDA_CALLGRAPH"
	.align	4
	.sectionentsize	8
	.align		4
        /*0000*/ 	.word	0x00000000
	.align		4
        /*0004*/ 	.word	0xffffffff
	.align		4
        /*0008*/ 	.word	0x00000000
	.align		4
        /*000c*/ 	.word	0xfffffffe
	.align		4
        /*0010*/ 	.word	0x00000000
	.align		4
        /*0014*/ 	.word	0xfffffffd
	.align		4
        /*0018*/ 	.word	0x00000000
	.align		4
        /*001c*/ 	.word	0xfffffffc


//--------------------- .nv.constant3             --------------------------
	.section	.nv.constant3,"a",@progbits
	.align	4
.nv.constant3:
	.type		constArraySize,@object
	.size		constArraySize,(.L_0 - constArraySize)
constArraySize:
	.zero		4
.L_0:


//--------------------- .text._Z12reverseArrayPiS_ --------------------------
	.section	.text._Z12reverseArrayPiS_,"ax",@progbits
	.align	128
        .global         _Z12reverseArrayPiS_
        .type           _Z12reverseArrayPiS_,@function
        .size           _Z12reverseArrayPiS_,(.L_x_1 - _Z12reverseArrayPiS_)
        .other          _Z12reverseArrayPiS_,@"STO_CUDA_ENTRY STV_DEFAULT"
_Z12reverseArrayPiS_:
.text._Z12reverseArrayPiS_:
[----:B------:R-:W-:Y:S01]  /*0000*/  LDC R1, c[0x0][0x37c] ;  /* 0x0000df00ff017b82 */ /* 0x000fe20000000800 */
[----:B------:R-:W0:Y:S07]  /*0010*/  S2R R11, SR_TID.X ;  /* 0x00000000000b7919 */ /* 0x000e2e0000002100 */
[----:B------:R-:W0:Y:S01]  /*0020*/  S2UR UR5, SR_CTAID.X ;  /* 0x00000000000579c3 */ /* 0x000e220000002500 */
[----:B------:R-:W1:Y:S07]  /*0030*/  LDCU.64 UR8, c[0x0][0x358] ;  /* 0x00006b00ff0877ac */ /* 0x000e6e0008000a00 */
[----:B------:R-:W0:Y:S08]  /*0040*/  LDC R8, c[0x0][0x360] ;  /* 0x0000d800ff087b82 */ /* 0x000e300000000800 */
[----:B------:R-:W2:Y:S01]  /*0050*/  LDC.64 R2, c[0x0][0x380] ;  /* 0x0000e000ff027b82 */ /* 0x000ea20000000a00 */
[----:B------:R-:W-:Y:S01]  /*0060*/  MOV R4, 0x400 ;  /* 0x0000040000047802 */ /* 0x000fe20000000f00 */
[----:B------:R-:W3:Y:S01]  /*0070*/  LDCU UR6, c[0x3][URZ] ;  /* 0x00c00000ff0677ac */ /* 0x000ee20008000800 */
[----:B0-----:R-:W-:-:S04]  /*0080*/  IMAD R5, R8, UR5, R11 ;  /* 0x0000000508057c24 */ /* 0x001fc8000f8e020b */
[----:B--2---:R-:W-:-:S05]  /*0090*/  IMAD.WIDE R2, R5, 0x4, R2 ;  /* 0x0000000405027825 */ /* 0x004fca00078e0202 */
[----:B-1----:R0:W2:Y:S01]  /*00a0*/  LDG.E R0, desc[UR8][R2.64] ;  /* 0x0000000802007981 */ /* 0x0020a2000c1e1900 */
[----:B---3--:R-:W-:Y:S02]  /*00b0*/  USHF.R.S32.HI UR4, URZ, 0x1f, UR6 ;  /* 0x0000001fff047899 */ /* 0x008fe40008011406 */
[----:B------:R-:W-:Y:S01]  /*00c0*/  ULOP3.LUT UR5, URZ, UR5, URZ, 0x33, !UPT ;  /* 0x00000005ff057292 */ /* 0x000fe2000f8e33ff */
[----:B------:R-:W1:Y:S01]  /*00d0*/  S2R R5, SR_CgaCtaId ;  /* 0x0000000000057919 */ /* 0x000e620000008800 */
[----:B------:R-:W-:-:S04]  /*00e0*/  ULEA.HI UR4, UR4, UR6, URZ, 0x7 ;  /* 0x0000000604047291 */ /* 0x000fc8000f8f38ff */
[----:B------:R-:W-:-:S06]  /*00f0*/  ULEA.HI.SX32 UR4, UR4, UR5, 0x19 ;  /* 0x0000000504047291 */ /* 0x000fcc000f8fcaff */
[----:B0-----:R-:W-:Y:S01]  /*0100*/  IMAD R3, R8, UR4, R11 ;  /* 0x0000000408037c24 */ /* 0x001fe2000f8e020b */
[----:B-1----:R-:W-:-:S04]  /*0110*/  LEA R4, R5, R4, 0x18 ;  /* 0x0000000405047211 */ /* 0x002fc800078ec0ff */
[C---:B------:R-:W-:Y:S01]  /*0120*/  LEA R6, R11.reuse, R4, 0x2 ;  /* 0x000000040b067211 */ /* 0x040fe200078e10ff */
[----:B------:R-:W-:Y:S02]  /*0130*/  IMAD R7, R11, -0x4, R4 ;  /* 0xfffffffc0b077824 */ /* 0x000fe400078e0204 */
[----:B------:R-:W0:Y:S02]  /*0140*/  LDC.64 R4, c[0x0][0x388] ;  /* 0x0000e200ff047b82 */ /* 0x000e240000000a00 */
[----:B0-----:R-:W-:Y:S01]  /*0150*/  IMAD.WIDE R2, R3, 0x4, R4 ;  /* 0x0000000403027825 */ /* 0x001fe200078e0204 */
[----:B--2---:R-:W-:Y:S05]  /*0160*/  STS [R7+0x1fc], R0 ;  /* 0x0001fc0007007388 */ /* 0x004fea0000000800 */
[----:B------:R-:W-:Y:S06]  /*0170*/  BAR.SYNC.DEFER_BLOCKING 0x0 ;  /* 0x0000000000007b1d */ /* 0x000fec0000010000 */
[----:B------:R-:W0:Y:S04]  /*0180*/  LDS R9, [R6] ;  /* 0x0000000006097984 */ /* 0x000e280000000800 */
[----:B0-----:R-:W-:Y:S01]  /*0190*/  STG.E desc[UR8][R2.64], R9 ;  /* 0x0000000902007986 */ /* 0x001fe2000c101908 */
[----:B------:R-:W-:Y:S05]  /*01a0*/  EXIT ;  /* 0x000000000000794d */ /* 0x000fea0003800000 */
.L_x_0:
[----:B------:R-:W-:-:S00]  /*01b0*/  BRA `(.L_x_0) ;  /* 0xfffffffc00fc7947 */ /* 0x000fc0000383ffff */
[----:B------:R-:W-:-:S00]  /*01c0*/  NOP ;  /* 0x0000000000007918 */ /* 0x000fc00000000000 */
        /* <DEDUP_REMOVED lines=11> */
.L_x_1:


//--------------------- .nv.shared._Z12reverseArrayPiS_ --------------------------
	.section	.nv.shared._Z12reverseArrayPiS_,"aw",@nobits
	.sectionflags	@""
	.align	4
.nv.shared._Z12reverseArrayPiS_:
	.zero		1536


//--------------------- .nv.shared.reserved.0     --------------------------
	.section	.nv.shared.reserved.0,"aw",@nobits
	.weak		__nv_reservedSMEM_offset_0_alias
	.size		__nv_reservedSMEM_offset_0_alias, 0, 64
	.other		__nv_reservedSMEM_offset_0_alias,@"STO_CUDA_RESERVED_SHARED STV_DEFAULT"
__nv_reservedSMEM_offset_0_alias:
	.zero		0
	.zero		64


//--------------------- .nv.constant0._Z12reverseArrayPiS_ --------------------------
	.section	.nv.constant0._Z12reverseArrayPiS_,"a",@progbits
	.sectionflags	@""
	.align	4
.nv.constant0._Z12reverseArrayPiS_:
	.zero		912


//--------------------- SYMBOLS --------------------------

	.type		.nv.reservedSmem.offset0,@object
	.size		.nv.reservedSmem.offset0,0x4
	.type		.nv.reservedSmem.cap,@object
	.size		.nv.reservedSmem.cap,0x4
